//
// Generated by NVIDIA NVVM Compiler
//
// Compiler Build ID: CL-36424714
// Cuda compilation tools, release 13.0, V13.0.88
// Based on NVVM 20.0.0
//

.version 9.0
.target sm_100
.address_size 64

	// .globl	_Z6conv2dIfEvPT_PKS0_S3_iii

.visible .entry _Z6conv2dIfEvPT_PKS0_S3_iii(
	.param .u64 .ptr .align 1 _Z6conv2dIfEvPT_PKS0_S3_iii_param_0,
	.param .u64 .ptr .align 1 _Z6conv2dIfEvPT_PKS0_S3_iii_param_1,
	.param .u64 .ptr .align 1 _Z6conv2dIfEvPT_PKS0_S3_iii_param_2,
	.param .u32 _Z6conv2dIfEvPT_PKS0_S3_iii_param_3,
	.param .u32 _Z6conv2dIfEvPT_PKS0_S3_iii_param_4,
	.param .u32 _Z6conv2dIfEvPT_PKS0_S3_iii_param_5
)
{
	.reg .pred 	%p<15>;
	.reg .b32 	%r<53>;
	.reg .b32 	%f<119>;
	.reg .b64 	%rd<45>;

	ld.param.u64 	%rd9, [_Z6conv2dIfEvPT_PKS0_S3_iii_param_0];
	ld.param.u64 	%rd10, [_Z6conv2dIfEvPT_PKS0_S3_iii_param_1];
	ld.param.u64 	%rd11, [_Z6conv2dIfEvPT_PKS0_S3_iii_param_2];
	ld.param.u32 	%r24, [_Z6conv2dIfEvPT_PKS0_S3_iii_param_3];
	ld.param.u32 	%r22, [_Z6conv2dIfEvPT_PKS0_S3_iii_param_4];
	ld.param.u32 	%r23, [_Z6conv2dIfEvPT_PKS0_S3_iii_param_5];
	cvta.to.global.u64 	%rd1, %rd11;
	cvta.to.global.u64 	%rd2, %rd10;
	sub.s32 	%r25, %r24, %r23;
	sub.s32 	%r26, %r22, %r23;
	mov.u32 	%r27, %ctaid.y;
	mov.u32 	%r28, %ntid.y;
	mov.u32 	%r29, %tid.y;
	mad.lo.s32 	%r2, %r27, %r28, %r29;
	mov.u32 	%r30, %ctaid.x;
	mov.u32 	%r31, %ntid.x;
	mov.u32 	%r32, %tid.x;
	mad.lo.s32 	%r33, %r30, %r31, %r32;
	setp.gt.s32 	%p1, %r2, %r25;
	setp.gt.s32 	%p2, %r33, %r26;
	or.pred  	%p3, %p1, %p2;
	@%p3 bra 	$L__BB0_18;
	setp.lt.s32 	%p4, %r23, 1;
	mov.f32 	%f117, 0f00000000;
	@%p4 bra 	$L__BB0_17;
	and.b32  	%r4, %r23, 15;
	and.b32  	%r5, %r23, 7;
	and.b32  	%r6, %r23, 2147483632;
	and.b32  	%r7, %r23, 3;
	neg.s32 	%r8, %r6;
	add.s64 	%rd3, %rd2, 32;
	mov.f32 	%f117, 0f00000000;
	mov.b32 	%r47, 0;
$L__BB0_3:
	setp.lt.u32 	%p5, %r23, 16;
	add.s32 	%r36, %r47, %r2;
	mad.lo.s32 	%r10, %r36, %r22, %r33;
	mul.lo.s32 	%r11, %r47, %r23;
	mov.b32 	%r51, 0;
	@%p5 bra 	$L__BB0_6;
	mul.wide.u32 	%rd12, %r11, 4;
	add.s64 	%rd13, %rd1, %rd12;
	add.s64 	%rd44, %rd13, 32;
	mov.u32 	%r48, %r10;
	mov.u32 	%r49, %r8;
$L__BB0_5:
	.pragma "nounroll";
	mul.wide.s32 	%rd14, %r48, 4;
	add.s64 	%rd15, %rd3, %rd14;
	ld.global.f32 	%f20, [%rd15+-32];
	ld.global.f32 	%f21, [%rd44+-32];
	fma.rn.f32 	%f22, %f20, %f21, %f117;
	ld.global.f32 	%f23, [%rd15+-28];
	ld.global.f32 	%f24, [%rd44+-28];
	fma.rn.f32 	%f25, %f23, %f24, %f22;
	ld.global.f32 	%f26, [%rd15+-24];
	ld.global.f32 	%f27, [%rd44+-24];
	fma.rn.f32 	%f28, %f26, %f27, %f25;
	ld.global.f32 	%f29, [%rd15+-20];
	ld.global.f32 	%f30, [%rd44+-20];
	fma.rn.f32 	%f31, %f29, %f30, %f28;
	ld.global.f32 	%f32, [%rd15+-16];
	ld.global.f32 	%f33, [%rd44+-16];
	fma.rn.f32 	%f34, %f32, %f33, %f31;
	ld.global.f32 	%f35, [%rd15+-12];
	ld.global.f32 	%f36, [%rd44+-12];
	fma.rn.f32 	%f37, %f35, %f36, %f34;
	ld.global.f32 	%f38, [%rd15+-8];
	ld.global.f32 	%f39, [%rd44+-8];
	fma.rn.f32 	%f40, %f38, %f39, %f37;
	ld.global.f32 	%f41, [%rd15+-4];
	ld.global.f32 	%f42, [%rd44+-4];
	fma.rn.f32 	%f43, %f41, %f42, %f40;
	ld.global.f32 	%f44, [%rd15];
	ld.global.f32 	%f45, [%rd44];
	fma.rn.f32 	%f46, %f44, %f45, %f43;
	ld.global.f32 	%f47, [%rd15+4];
	ld.global.f32 	%f48, [%rd44+4];
	fma.rn.f32 	%f49, %f47, %f48, %f46;
	ld.global.f32 	%f50, [%rd15+8];
	ld.global.f32 	%f51, [%rd44+8];
	fma.rn.f32 	%f52, %f50, %f51, %f49;
	ld.global.f32 	%f53, [%rd15+12];
	ld.global.f32 	%f54, [%rd44+12];
	fma.rn.f32 	%f55, %f53, %f54, %f52;
	ld.global.f32 	%f56, [%rd15+16];
	ld.global.f32 	%f57, [%rd44+16];
	fma.rn.f32 	%f58, %f56, %f57, %f55;
	ld.global.f32 	%f59, [%rd15+20];
	ld.global.f32 	%f60, [%rd44+20];
	fma.rn.f32 	%f61, %f59, %f60, %f58;
	ld.global.f32 	%f62, [%rd15+24];
	ld.global.f32 	%f63, [%rd44+24];
	fma.rn.f32 	%f64, %f62, %f63, %f61;
	ld.global.f32 	%f65, [%rd15+28];
	ld.global.f32 	%f66, [%rd44+28];
	fma.rn.f32 	%f117, %f65, %f66, %f64;
	add.s32 	%r49, %r49, 16;
	add.s32 	%r48, %r48, 16;
	add.s64 	%rd44, %rd44, 64;
	setp.ne.s32 	%p6, %r49, 0;
	mov.u32 	%r51, %r6;
	@%p6 bra 	$L__BB0_5;
$L__BB0_6:
	setp.eq.s32 	%p7, %r4, 0;
	@%p7 bra 	$L__BB0_16;
	add.s32 	%r37, %r4, -1;
	setp.lt.u32 	%p8, %r37, 7;
	@%p8 bra 	$L__BB0_9;
	add.s32 	%r38, %r10, %r51;
	mul.wide.s32 	%rd16, %r38, 4;
	add.s64 	%rd17, %rd2, %rd16;
	ld.global.f32 	%f68, [%rd17];
	add.s32 	%r39, %r51, %r11;
	mul.wide.u32 	%rd18, %r39, 4;
	add.s64 	%rd19, %rd1, %rd18;
	ld.global.f32 	%f69, [%rd19];
	fma.rn.f32 	%f70, %f68, %f69, %f117;
	ld.global.f32 	%f71, [%rd17+4];
	cvt.u64.u32 	%rd20, %r11;
	cvt.u64.u32 	%rd21, %r51;
	add.s64 	%rd22, %rd21, %rd20;
	shl.b64 	%rd23, %rd22, 2;
	add.s64 	%rd24, %rd1, %rd23;
	ld.global.f32 	%f72, [%rd24+4];
	fma.rn.f32 	%f73, %f71, %f72, %f70;
	ld.global.f32 	%f74, [%rd17+8];
	ld.global.f32 	%f75, [%rd24+8];
	fma.rn.f32 	%f76, %f74, %f75, %f73;
	ld.global.f32 	%f77, [%rd17+12];
	ld.global.f32 	%f78, [%rd24+12];
	fma.rn.f32 	%f79, %f77, %f78, %f76;
	ld.global.f32 	%f80, [%rd17+16];
	ld.global.f32 	%f81, [%rd24+16];
	fma.rn.f32 	%f82, %f80, %f81, %f79;
	ld.global.f32 	%f83, [%rd17+20];
	ld.global.f32 	%f84, [%rd24+20];
	fma.rn.f32 	%f85, %f83, %f84, %f82;
	ld.global.f32 	%f86, [%rd17+24];
	ld.global.f32 	%f87, [%rd24+24];
	fma.rn.f32 	%f88, %f86, %f87, %f85;
	ld.global.f32 	%f89, [%rd17+28];
	ld.global.f32 	%f90, [%rd24+28];
	fma.rn.f32 	%f117, %f89, %f90, %f88;
	add.s32 	%r51, %r51, 8;
$L__BB0_9:
	setp.eq.s32 	%p9, %r5, 0;
	@%p9 bra 	$L__BB0_16;
	add.s32 	%r40, %r5, -1;
	setp.lt.u32 	%p10, %r40, 3;
	@%p10 bra 	$L__BB0_12;
	add.s32 	%r41, %r10, %r51;
	mul.wide.s32 	%rd25, %r41, 4;
	add.s64 	%rd26, %rd2, %rd25;
	ld.global.f32 	%f92, [%rd26];
	add.s32 	%r42, %r51, %r11;
	mul.wide.u32 	%rd27, %r42, 4;
	add.s64 	%rd28, %rd1, %rd27;
	ld.global.f32 	%f93, [%rd28];
	fma.rn.f32 	%f94, %f92, %f93, %f117;
	ld.global.f32 	%f95, [%rd26+4];
	cvt.u64.u32 	%rd29, %r11;
	cvt.u64.u32 	%rd30, %r51;
	add.s64 	%rd31, %rd30, %rd29;
	shl.b64 	%rd32, %rd31, 2;
	add.s64 	%rd33, %rd1, %rd32;
	ld.global.f32 	%f96, [%rd33+4];
	fma.rn.f32 	%f97, %f95, %f96, %f94;
	ld.global.f32 	%f98, [%rd26+8];
	ld.global.f32 	%f99, [%rd33+8];
	fma.rn.f32 	%f100, %f98, %f99, %f97;
	ld.global.f32 	%f101, [%rd26+12];
	ld.global.f32 	%f102, [%rd33+12];
	fma.rn.f32 	%f117, %f101, %f102, %f100;
	add.s32 	%r51, %r51, 4;
$L__BB0_12:
	setp.eq.s32 	%p11, %r7, 0;
	@%p11 bra 	$L__BB0_16;
	setp.eq.s32 	%p12, %r7, 1;
	add.s32 	%r43, %r10, %r51;
	mul.wide.s32 	%rd34, %r43, 4;
	add.s64 	%rd7, %rd2, %rd34;
	ld.global.f32 	%f103, [%rd7];
	add.s32 	%r44, %r51, %r11;
	mul.wide.u32 	%rd35, %r44, 4;
	add.s64 	%rd36, %rd1, %rd35;
	ld.global.f32 	%f104, [%rd36];
	fma.rn.f32 	%f117, %f103, %f104, %f117;
	@%p12 bra 	$L__BB0_16;
	setp.eq.s32 	%p13, %r7, 2;
	ld.global.f32 	%f105, [%rd7+4];
	cvt.u64.u32 	%rd37, %r11;
	cvt.u64.u32 	%rd38, %r51;
	add.s64 	%rd39, %rd38, %rd37;
	shl.b64 	%rd40, %rd39, 2;
	add.s64 	%rd8, %rd1, %rd40;
	ld.global.f32 	%f106, [%rd8+4];
	fma.rn.f32 	%f117, %f105, %f106, %f117;
	@%p13 bra 	$L__BB0_16;
	ld.global.f32 	%f107, [%rd7+8];
	ld.global.f32 	%f108, [%rd8+8];
	fma.rn.f32 	%f117, %f107, %f108, %f117;
$L__BB0_16:
	add.s32 	%r47, %r47, 1;
	setp.ne.s32 	%p14, %r47, %r23;
	@%p14 bra 	$L__BB0_3;
$L__BB0_17:
	mad.lo.s32 	%r45, %r2, %r26, %r2;
	add.s32 	%r46, %r45, %r33;
	cvta.to.global.u64 	%rd41, %rd9;
	mul.wide.s32 	%rd42, %r46, 4;
	add.s64 	%rd43, %rd41, %rd42;
	st.global.f32 	[%rd43], %f117;
$L__BB0_18:
	ret;

}


// ===== COMPILED SASS (sm_100) =====

	.target	sm_100

	.elftype	@"ET_EXEC"


//--------------------- .note.nv.tkinfo           --------------------------
	.section	.note.nv.tkinfo,"",@"SHT_NOTE"
	.sectionflags	@"SHF_NOTE_NV_TKINFO"
	.tkinfo
        /*0018*/ 	.word	0x00000002
        /*0030*/ 	.string	""
        /*0030*/ 	.string	"ptxas"
        /*0030*/ 	.string	"Cuda compilation tools, release 13.0, V13.0.88"
        /*0030*/ 	.string	"Build cuda_13.0.r13.0/compiler.36424714_0"
        /*0030*/ 	.string	"-arch sm_100 -m 64 "



//--------------------- .note.nv.cuinfo           --------------------------
	.section	.note.nv.cuinfo,"",@"SHT_NOTE"
	.sectionflags	@"SHF_NOTE_NV_CUINFO"
        /*0018*/ 	.short	0x0002
        /*001a*/ 	.short	0x0064
        /*001c*/ 	.short	0x0082
	.zero		2


//--------------------- .nv.info                  --------------------------
	.section	.nv.info,"",@"SHT_CUDA_INFO"
	.align	4


	//----- nvinfo : EIATTR_REGCOUNT
	.align		4
        /*0000*/ 	.byte	0x04, 0x2f
        /*0002*/ 	.short	(.L_1 - .L_0)
	.align		4
.L_0:
        /*0004*/ 	.word	index@(_Z6conv2dIfEvPT_PKS0_S3_iii)
        /*0008*/ 	.word	0x00000020


	//----- nvinfo : EIATTR_FRAME_SIZE
	.align		4
.L_1:
        /*000c*/ 	.byte	0x04, 0x11
        /*000e*/ 	.short	(.L_3 - .L_2)
	.align		4
.L_2:
        /*0010*/ 	.word	index@(_Z6conv2dIfEvPT_PKS0_S3_iii)
        /*0014*/ 	.word	0x00000000


	//----- nvinfo : EIATTR_MIN_STACK_SIZE
	.align		4
.L_3:
        /*0018*/ 	.byte	0x04, 0x12
        /*001a*/ 	.short	(.L_5 - .L_4)
	.align		4
.L_4:
        /*001c*/ 	.word	index@(_Z6conv2dIfEvPT_PKS0_S3_iii)
        /*0020*/ 	.word	0x00000000
.L_5:


//--------------------- .nv.compat                --------------------------
	.section	.nv.compat,"",@"SHT_CUDA_COMPAT_INFO"
	.align	4
        /*0000*/ 	.byte	0x02, 0x09, 0x00, 0x00, 0x02, 0x02, 0x01, 0x00, 0x02, 0x05, 0x05, 0x00, 0x03, 0x07, 0x01, 0x01
        /*0010*/ 	.byte	0x02, 0x03, 0x00, 0x00, 0x02, 0x06, 0x01, 0x00, 0x04, 0x0b, 0x08, 0x00, 0x09, 0x00, 0x00, 0x00
        /*0020*/ 	.byte	0x00, 0x00, 0x00, 0x00


//--------------------- .nv.info._Z6conv2dIfEvPT_PKS0_S3_iii --------------------------
	.section	.nv.info._Z6conv2dIfEvPT_PKS0_S3_iii,"",@"SHT_CUDA_INFO"
	.sectionflags	@""
	.align	4


	//----- nvinfo : EIATTR_CUDA_API_VERSION
	.align		4
        /*0000*/ 	.byte	0x04, 0x37
        /*0002*/ 	.short	(.L_7 - .L_6)
.L_6:
        /*0004*/ 	.word	0x00000082


	//----- nvinfo : EIATTR_KPARAM_INFO
	.align		4
.L_7:
        /*0008*/ 	.byte	0x04, 0x17
        /*000a*/ 	.short	(.L_9 - .L_8)
.L_8:
        /*000c*/ 	.word	0x00000000
        /*0010*/ 	.short	0x0005
        /*0012*/ 	.short	0x0020
        /*0014*/ 	.byte	0x00, 0xf0, 0x11, 0x00


	//----- nvinfo : EIATTR_KPARAM_INFO
	.align		4
.L_9:
        /*0018*/ 	.byte	0x04, 0x17
        /*001a*/ 	.short	(.L_11 - .L_10)
.L_10:
        /*001c*/ 	.word	0x00000000
        /*0020*/ 	.short	0x0004
        /*0022*/ 	.short	0x001c
        /*0024*/ 	.byte	0x00, 0xf0, 0x11, 0x00


	//----- nvinfo : EIATTR_KPARAM_INFO
	.align		4
.L_11:
        /*0028*/ 	.byte	0x04, 0x17
        /*002a*/ 	.short	(.L_13 - .L_12)
.L_12:
        /*002c*/ 	.word	0x00000000
        /*0030*/ 	.short	0x0003
        /*0032*/ 	.short	0x0018
        /*0034*/ 	.byte	0x00, 0xf0, 0x11, 0x00


	//----- nvinfo : EIATTR_KPARAM_INFO
	.align		4
.L_13:
        /*0038*/ 	.byte	0x04, 0x17
        /*003a*/ 	.short	(.L_15 - .L_14)
.L_14:
        /*003c*/ 	.word	0x00000000
        /*0040*/ 	.short	0x0002
        /*0042*/ 	.short	0x0010
        /*0044*/ 	.byte	0x00, 0xf5, 0x21, 0x00


	//----- nvinfo : EIATTR_KPARAM_INFO
	.align		4
.L_15:
        /*0048*/ 	.byte	0x04, 0x17
        /*004a*/ 	.short	(.L_17 - .L_16)
.L_16:
        /*004c*/ 	.word	0x00000000
        /*0050*/ 	.short	0x0001
        /*0052*/ 	.short	0x0008
        /*0054*/ 	.byte	0x00, 0xf5, 0x21, 0x00


	//----- nvinfo : EIATTR_KPARAM_INFO
	.align		4
.L_17:
        /*0058*/ 	.byte	0x04, 0x17
        /*005a*/ 	.short	(.L_19 - .L_18)
.L_18:
        /*005c*/ 	.word	0x00000000
        /*0060*/ 	.short	0x0000
        /*0062*/ 	.short	0x0000
        /*0064*/ 	.byte	0x00, 0xf5, 0x21, 0x00


	//----- nvinfo : EIATTR_SPARSE_MMA_MASK
	.align		4
.L_19:
        /*0068*/ 	.byte	0x03, 0x50
        /*006a*/ 	.short	0x0000


	//----- nvinfo : EIATTR_MAXREG_COUNT
	.align		4
        /*006c*/ 	.byte	0x03, 0x1b
        /*006e*/ 	.short	0x00ff


	//----- nvinfo : EIATTR_MERCURY_ISA_VERSION
	.align		4
        /*0070*/ 	.byte	0x03, 0x5f
        /*0072*/ 	.short	0x0101


	//----- nvinfo : EIATTR_VRC_CTA_INIT_COUNT
	.align		4
        /*0074*/ 	.byte	0x02, 0x4a
	.zero		1
	.zero		1


	//----- nvinfo : EIATTR_EXIT_INSTR_OFFSETS
	.align		4
        /*0078*/ 	.byte	0x04, 0x1c
        /*007a*/ 	.short	(.L_21 - .L_20)


	//   ....[0]....
.L_20:
        /*007c*/ 	.word	0x000000f0


	//   ....[1]....
        /*0080*/ 	.word	0x00000d10


	//----- nvinfo : EIATTR_CBANK_PARAM_SIZE
	.align		4
.L_21:
        /*0084*/ 	.byte	0x03, 0x19
        /*0086*/ 	.short	0x0024


	//----- nvinfo : EIATTR_PARAM_CBANK
	.align		4
        /*0088*/ 	.byte	0x04, 0x0a
        /*008a*/ 	.short	(.L_23 - .L_22)
	.align		4
.L_22:
        /*008c*/ 	.word	index@(.nv.constant0._Z6conv2dIfEvPT_PKS0_S3_iii)
        /*0090*/ 	.short	0x0380
        /*0092*/ 	.short	0x0024


	//----- nvinfo : EIATTR_SW_WAR
	.align		4
.L_23:
        /*0094*/ 	.byte	0x04, 0x36
        /*0096*/ 	.short	(.L_25 - .L_24)
.L_24:
        /*0098*/ 	.word	0x00000008
.L_25:


//--------------------- .nv.callgraph             --------------------------
	.section	.nv.callgraph,"",@"SHT_CUDA_CALLGRAPH"
	.align	4
	.sectionentsize	8
	.align		4
        /*0000*/ 	.word	0x00000000
	.align		4
        /*0004*/ 	.word	0xffffffff
	.align		4
        /*0008*/ 	.word	0x00000000
	.align		4
        /*000c*/ 	.word	0xfffffffe
	.align		4
        /*0010*/ 	.word	0x00000000
	.align		4
        /*0014*/ 	.word	0xfffffffd
	.align		4
        /*0018*/ 	.word	0x00000000
	.align		4
        /*001c*/ 	.word	0xfffffffc


//--------------------- .text._Z6conv2dIfEvPT_PKS0_S3_iii --------------------------
	.section	.text._Z6conv2dIfEvPT_PKS0_S3_iii,"ax",@progbits
	.align	128
        .global         _Z6conv2dIfEvPT_PKS0_S3_iii
        .type           _Z6conv2dIfEvPT_PKS0_S3_iii,@function
        .size           _Z6conv2dIfEvPT_PKS0_S3_iii,(.L_x_8 - _Z6conv2dIfEvPT_PKS0_S3_iii)
        .other          _Z6conv2dIfEvPT_PKS0_S3_iii,@"STO_CUDA_ENTRY STV_DEFAULT"
_Z6conv2dIfEvPT_PKS0_S3_iii:
.text._Z6conv2dIfEvPT_PKS0_S3_iii:
[----:B------:R-:W-:Y:S01]  /*0000*/  LDC R1, c[0x0][0x37c] ;  /* 0x0000df00ff017b82 */ /* 0x000fe20000000800 */
[----:B------:R-:W0:Y:S07]  /*0010*/  S2R R5, SR_TID.X ;  /* 0x0000000000057919 */ /* 0x000e2e0000002100 */
[----:B------:R-:W1:Y:S01]  /*0020*/  LDC R6, c[0x0][0x364] ;  /* 0x0000d900ff067b82 */ /* 0x000e620000000800 */
[----:B------:R-:W2:Y:S01]  /*0030*/  LDCU.64 UR6, c[0x0][0x398] ;  /* 0x00007300ff0677ac */ /* 0x000ea20008000a00 */
[----:B------:R-:W1:Y:S06]  /*0040*/  S2R R3, SR_TID.Y ;  /* 0x0000000000037919 */ /* 0x000e6c0000002200 */
[----:B------:R-:W0:Y:S08]  /*0050*/  S2UR UR5, SR_CTAID.X ;  /* 0x00000000000579c3 */ /* 0x000e300000002500 */
[----:B------:R-:W0:Y:S08]  /*0060*/  LDC R0, c[0x0][0x360] ;  /* 0x0000d800ff007b82 */ /* 0x000e300000000800 */
[----:B------:R-:W2:Y:S08]  /*0070*/  LDC R9, c[0x0][0x3a0] ;  /* 0x0000e800ff097b82 */ /* 0x000eb00000000800 */
[----:B------:R-:W1:Y:S01]  /*0080*/  S2UR UR4, SR_CTAID.Y ;  /* 0x00000000000479c3 */ /* 0x000e620000002600 */
[----:B0-----:R-:W-:Y:S01]  /*0090*/  IMAD R0, R0, UR5, R5 ;  /* 0x0000000500007c24 */ /* 0x001fe2000f8e0205 */
[----:B--2---:R-:W-:-:S04]  /*00a0*/  IADD3 R7, PT, PT, -R9, UR7, RZ ;  /* 0x0000000709077c10 */ /* 0x004fc8000fffe1ff */
[----:B------:R-:W-:Y:S01]  /*00b0*/  ISETP.GT.AND P0, PT, R0, R7, PT ;  /* 0x000000070000720c */ /* 0x000fe20003f04270 */
[----:B-1----:R-:W-:Y:S01]  /*00c0*/  IMAD R6, R6, UR4, R3 ;  /* 0x0000000406067c24 */ /* 0x002fe2000f8e0203 */
[----:B------:R-:W-:-:S04]  /*00d0*/  IADD3 R3, PT, PT, -R9, UR6, RZ ;  /* 0x0000000609037c10 */ /* 0x000fc8000fffe1ff */
[----:B------:R-:W-:-:S13]  /*00e0*/  ISETP.GT.OR P0, PT, R6, R3, P0 ;  /* 0x000000030600720c */ /* 0x000fda0000704670 */
[----:B------:R-:W-:Y:S05]  /*00f0*/  @P0 EXIT ;  /* 0x000000000000094d */ /* 0x000fea0003800000 */
[----:B------:R-:W-:Y:S01]  /*0100*/  ISETP.GE.AND P0, PT, R9, 0x1, PT ;  /* 0x000000010900780c */ /* 0x000fe20003f06270 */
[----:B------:R-:W0:Y:S01]  /*0110*/  LDCU.64 UR10, c[0x0][0x358] ;  /* 0x00006b00ff0a77ac */ /* 0x000e220008000a00 */
[----:B------:R-:W-:-:S11]  /*0120*/  HFMA2 R14, -RZ, RZ, 0, 0 ;  /* 0x00000000ff0e7431 */ /* 0x000fd600000001ff */
[----:B------:R-:W-:Y:S05]  /*0130*/  @!P0 BRA `(.L_x_0) ;  /* 0x0000000800e08947 */ /* 0x000fea0003800000 */
[----:B------:R-:W1:Y:S01]  /*0140*/  LDCU.64 UR6, c[0x0][0x388] ;  /* 0x00007100ff0677ac */ /* 0x000e620008000a00 */
[C---:B------:R-:W-:Y:S02]  /*0150*/  LOP3.LUT R8, R9.reuse, 0x7ffffff0, RZ, 0xc0, !PT ;  /* 0x7ffffff009087812 */ /* 0x040fe400078ec0ff */
[C---:B------:R-:W-:Y:S01]  /*0160*/  LOP3.LUT R17, R9.reuse, 0xf, RZ, 0xc0, !PT ;  /* 0x0000000f09117812 */ /* 0x040fe200078ec0ff */
[----:B------:R-:W-:Y:S01]  /*0170*/  UMOV UR4, URZ ;  /* 0x000000ff00047c82 */ /* 0x000fe20008000000 */
[C---:B------:R-:W-:Y:S02]  /*0180*/  LOP3.LUT R18, R9.reuse, 0x7, RZ, 0xc0, !PT ;  /* 0x0000000709127812 */ /* 0x040fe400078ec0ff */
[----:B------:R-:W-:Y:S02]  /*0190*/  LOP3.LUT R9, R9, 0x3, RZ, 0xc0, !PT ;  /* 0x0000000309097812 */ /* 0x000fe400078ec0ff */
[----:B------:R-:W-:Y:S02]  /*01a0*/  MOV R14, RZ ;  /* 0x000000ff000e7202 */ /* 0x000fe40000000f00 */
[----:B------:R-:W-:Y:S01]  /*01b0*/  IADD3 R10, PT, PT, -R8, RZ, RZ ;  /* 0x000000ff080a7210 */ /* 0x000fe20007ffe1ff */
[----:B-1----:R-:W-:-:S04]  /*01c0*/  UIADD3 UR5, UP0, UPT, UR6, 0x20, URZ ;  /* 0x0000002006057890 */ /* 0x002fc8000ff1e0ff */
[----:B------:R-:W-:-:S12]  /*01d0*/  UIADD3.X UR8, UPT, UPT, URZ, UR7, URZ, UP0, !UPT ;  /* 0x00000007ff087290 */ /* 0x000fd800087fe4ff */
.L_x_6:
[----:B------:R-:W1:Y:S01]  /*01e0*/  LDCU UR6, c[0x0][0x3a0] ;  /* 0x00007400ff0677ac */ /* 0x000e620008000800 */
[----:B------:R-:W-:Y:S01]  /*01f0*/  VIADD R11, R6, UR4 ;  /* 0x00000004060b7c36 */ /* 0x000fe20008000000 */
[----:B------:R-:W-:Y:S01]  /*0200*/  MOV R16, RZ ;  /* 0x000000ff00107202 */ /* 0x000fe20000000f00 */
[----:B------:R-:W2:Y:S01]  /*0210*/  LDCU UR7, c[0x0][0x39c] ;  /* 0x00007380ff0777ac */ /* 0x000ea20008000800 */
[----:B-1----:R-:W-:Y:S02]  /*0220*/  UISETP.GE.U32.AND UP1, UPT, UR6, 0x10, UPT ;  /* 0x000000100600788c */ /* 0x002fe4000bf26070 */
[----:B------:R-:W-:Y:S02]  /*0230*/  UIMAD UR12, UR4, UR6, URZ ;  /* 0x00000006040c72a4 */ /* 0x000fe4000f8e02ff */
[----:B------:R-:W-:Y:S01]  /*0240*/  UIADD3 UR4, UPT, UPT, UR4, 0x1, URZ ;  /* 0x0000000104047890 */ /* 0x000fe2000fffe0ff */
[----:B--2---:R-:W-:-:S03]  /*0250*/  IMAD R11, R11, UR7, R0 ;  /* 0x000000070b0b7c24 */ /* 0x004fc6000f8e0200 */
[----:B------:R-:W-:Y:S01]  /*0260*/  UISETP.NE.AND UP0, UPT, UR4, UR6, UPT ;  /* 0x000000060400728c */ /* 0x000fe2000bf05270 */
[----:B------:R-:W-:Y:S10]  /*0270*/  BRA.U !UP1, `(.L_x_1) ;  /* 0x0000000509107547 */ /* 0x000ff4000b800000 */
[----:B------:R-:W1:Y:S01]  /*0280*/  LDCU.64 UR6, c[0x0][0x390] ;  /* 0x00007200ff0677ac */ /* 0x000e620008000a00 */
[----:B------:R-:W-:Y:S02]  /*0290*/  MOV R12, R11 ;  /* 0x0000000b000c7202 */ /* 0x000fe40000000f00 */
[----:B------:R-:W-:Y:S01]  /*02a0*/  MOV R13, R10 ;  /* 0x0000000a000d7202 */ /* 0x000fe20000000f00 */
[----:B-1----:R-:W-:-:S04]  /*02b0*/  UIMAD.WIDE.U32 UR6, UR12, 0x4, UR6 ;  /* 0x000000040c0678a5 */ /* 0x002fc8000f8e0006 */
[----:B------:R-:W-:-:S04]  /*02c0*/  UIADD3 UR9, UP1, UPT, UR6, 0x20, URZ ;  /* 0x0000002006097890 */ /* 0x000fc8000ff3e0ff */
[----:B------:R-:W-:Y:S02]  /*02d0*/  UIADD3.X UR6, UPT, UPT, URZ, UR7, URZ, UP1, !UPT ;  /* 0x00000007ff067290 */ /* 0x000fe40008ffe4ff */
[----:B------:R-:W-:-:S04]  /*02e0*/  IMAD.U32 R15, RZ, RZ, UR9 ;  /* 0x00000009ff0f7e24 */ /* 0x000fc8000f8e00ff */
[----:B------:R-:W-:-:S07]  /*02f0*/  MOV R16, UR6 ;  /* 0x0000000600107c02 */ /* 0x000fce0008000f00 */
.L_x_2:
[----:B------:R-:W-:Y:S01]  /*0300*/  MOV R4, UR5 ;  /* 0x0000000500047c02 */ /* 0x000fe20008000f00 */
[----:B------:R-:W-:Y:S01]  /*0310*/  IMAD.MOV.U32 R2, RZ, RZ, R15 ;  /* 0x000000ffff027224 */ /* 0x000fe200078e000f */
[----:B------:R-:W-:Y:S02]  /*0320*/  MOV R5, UR8 ;  /* 0x0000000800057c02 */ /* 0x000fe40008000f00 */
[----:B------:R-:W-:Y:S01]  /*0330*/  MOV R3, R16 ;  /* 0x0000001000037202 */ /* 0x000fe20000000f00 */
[----:B------:R-:W-:-:S04]  /*0340*/  IMAD.WIDE R4, R12, 0x4, R4 ;  /* 0x000000040c047825 */ /* 0x000fc800078e0204 */
[----:B0-----:R-:W2:Y:S04]  /*0350*/  LDG.E R24, desc[UR10][R2.64+-0x20] ;  /* 0xffffe00a02187981 */ /* 0x001ea8000c1e1900 */
[----:B------:R-:W2:Y:S04]  /*0360*/  LDG.E R15, desc[UR10][R4.64+-0x20] ;  /* 0xffffe00a040f7981 */ /* 0x000ea8000c1e1900 */
[----:B------:R-:W3:Y:S04]  /*0370*/  LDG.E R25, desc[UR10][R2.64+-0x1c] ;  /* 0xffffe40a02197981 */ /* 0x000ee8000c1e1900 */
[----:B------:R-:W3:Y:S04]  /*0380*/  LDG.E R26, desc[UR10][R4.64+-0x1c] ;  /* 0xffffe40a041a7981 */ /* 0x000ee8000c1e1900 */
[----:B------:R-:W4:Y:S04]  /*0390*/  LDG.E R22, desc[UR10][R2.64+-0x18] ;  /* 0xffffe80a02167981 */ /* 0x000f28000c1e1900 */
[----:B------:R-:W4:Y:S04]  /*03a0*/  LDG.E R23, desc[UR10][R4.64+-0x18] ;  /* 0xffffe80a04177981 */ /* 0x000f28000c1e1900 */
[----:B------:R-:W5:Y:S04]  /*03b0*/  LDG.E R20, desc[UR10][R2.64+-0x14] ;  /* 0xffffec0a02147981 */ /* 0x000f68000c1e1900 */
[----:B------:R-:W5:Y:S04]  /*03c0*/  LDG.E R21, desc[UR10][R4.64+-0x14] ;  /* 0xffffec0a04157981 */ /* 0x000f68000c1e1900 */
[----:B------:R-:W5:Y:S04]  /*03d0*/  LDG.E R16, desc[UR10][R2.64+-0x10] ;  /* 0xfffff00a02107981 */ /* 0x000f68000c1e1900 */
[----:B------:R-:W5:Y:S04]  /*03e0*/  LDG.E R19, desc[UR10][R4.64+-0x10] ;  /* 0xfffff00a04137981 */ /* 0x000f68000c1e1900 */
[----:B------:R-:W5:Y:S01]  /*03f0*/  LDG.E R27, desc[UR10][R2.64+0x1c] ;  /* 0x00001c0a021b7981 */ /* 0x000f62000c1e1900 */
[----:B--2---:R-:W-:-:S03]  /*0400*/  FFMA R15, R15, R24, R14 ;  /* 0x000000180f0f7223 */ /* 0x004fc6000000000e */
[----:B------:R-:W2:Y:S04]  /*0410*/  LDG.E R14, desc[UR10][R2.64+-0xc] ;  /* 0xfffff40a020e7981 */ /* 0x000ea8000c1e1900 */
[----:B------:R-:W2:Y:S01]  /*0420*/  LDG.E R24, desc[UR10][R2.64] ;  /* 0x0000000a02187981 */ /* 0x000ea2000c1e1900 */
[----:B---3--:R-:W-:-:S03]  /*0430*/  FFMA R26, R26, R25, R15 ;  /* 0x000000191a1a7223 */ /* 0x008fc6000000000f */
[----:B------:R-:W2:Y:S04]  /*0440*/  LDG.E R15, desc[UR10][R4.64+-0xc] ;  /* 0xfffff40a040f7981 */ /* 0x000ea8000c1e1900 */
[----:B------:R-:W3:Y:S01]  /*0450*/  LDG.E R25, desc[UR10][R4.64] ;  /* 0x0000000a04197981 */ /* 0x000ee2000c1e1900 */
[----:B----4-:R-:W-:-:S03]  /*0460*/  FFMA R26, R23, R22, R26 ;  /* 0x00000016171a7223 */ /* 0x010fc6000000001a */
[----:B------:R-:W4:Y:S04]  /*0470*/  LDG.E R22, desc[UR10][R2.64+-0x8] ;  /* 0xfffff80a02167981 */ /* 0x000f28000c1e1900 */
[----:B------:R-:W4:Y:S01]  /*0480*/  LDG.E R23, desc[UR10][R4.64+-0x8] ;  /* 0xfffff80a04177981 */ /* 0x000f22000c1e1900 */
[----:B-----5:R-:W-:-:S03]  /*0490*/  FFMA R26, R21, R20, R26 ;  /* 0x00000014151a7223 */ /* 0x020fc6000000001a */
[----:B------:R-:W5:Y:S04]  /*04a0*/  LDG.E R20, desc[UR10][R2.64+-0x4] ;  /* 0xfffffc0a02147981 */ /* 0x000f68000c1e1900 */
[----:B------:R-:W5:Y:S01]  /*04b0*/  LDG.E R21, desc[UR10][R4.64+-0x4] ;  /* 0xfffffc0a04157981 */ /* 0x000f62000c1e1900 */
[----:B------:R-:W-:-:S03]  /*04c0*/  FFMA R26, R19, R16, R26 ;  /* 0x00000010131a7223 */ /* 0x000fc6000000001a */
[----:B------:R-:W3:Y:S04]  /*04d0*/  LDG.E R19, desc[UR10][R2.64+0x4] ;  /* 0x0000040a02137981 */ /* 0x000ee8000c1e1900 */
[----:B------:R-:W3:Y:S01]  /*04e0*/  LDG.E R16, desc[UR10][R4.64+0x4] ;  /* 0x0000040a04107981 */ /* 0x000ee2000c1e1900 */
[----:B--2---:R-:W-:-:S03]  /*04f0*/  FFMA R14, R15, R14, R26 ;  /* 0x0000000e0f0e7223 */ /* 0x004fc6000000001a */
[----:B------:R-:W2:Y:S04]  /*0500*/  LDG.E R15, desc[UR10][R2.64+0x8] ;  /* 0x0000080a020f7981 */ /* 0x000ea8000c1e1900 */
[----:B------:R-:W2:Y:S01]  /*0510*/  LDG.E R26, desc[UR10][R4.64+0x1c] ;  /* 0x00001c0a041a7981 */ /* 0x000ea2000c1e1900 */
[----:B----4-:R-:W-:-:S03]  /*0520*/  FFMA R22, R23, R22, R14 ;  /* 0x0000001617167223 */ /* 0x010fc6000000000e */
[----:B------:R-:W2:Y:S04]  /*0530*/  LDG.E R14, desc[UR10][R4.64+0x8] ;  /* 0x0000080a040e7981 */ /* 0x000ea8000c1e1900 */
[----:B------:R-:W4:Y:S01]  /*0540*/  LDG.E R23, desc[UR10][R4.64+0x10] ;  /* 0x0000100a04177981 */ /* 0x000f22000c1e1900 */
[----:B-----5:R-:W-:-:S03]  /*0550*/  FFMA R22, R21, R20, R22 ;  /* 0x0000001415167223 */ /* 0x020fc60000000016 */
[----:B------:R-:W5:Y:S01]  /*0560*/  LDG.E R21, desc[UR10][R2.64+0xc] ;  /* 0x00000c0a02157981 */ /* 0x000f62000c1e1900 */
[----:B---3--:R-:W-:-:S03]  /*0570*/  FFMA R25, R25, R24, R22 ;  /* 0x0000001819197223 */ /* 0x008fc60000000016 */
[----:B------:R-:W5:Y:S04]  /*0580*/  LDG.E R20, desc[UR10][R4.64+0xc] ;  /* 0x00000c0a04147981 */ /* 0x000f68000c1e1900 */
[----:B------:R-:W4:Y:S01]  /*0590*/  LDG.E R22, desc[UR10][R2.64+0x10] ;  /* 0x0000100a02167981 */ /* 0x000f22000c1e1900 */
[----:B------:R-:W-:-:S03]  /*05a0*/  FFMA R29, R16, R19, R25 ;  /* 0x00000013101d7223 */ /* 0x000fc60000000019 */
[----:B------:R-:W3:Y:S04]  /*05b0*/  LDG.E R25, desc[UR10][R2.64+0x14] ;  /* 0x0000140a02197981 */ /* 0x000ee8000c1e1900 */
[----:B------:R-:W3:Y:S04]  /*05c0*/  LDG.E R24, desc[UR10][R4.64+0x14] ;  /* 0x0000140a04187981 */ /* 0x000ee8000c1e1900 */
[----:B------:R-:W3:Y:S04]  /*05d0*/  LDG.E R16, desc[UR10][R2.64+0x18] ;  /* 0x0000180a02107981 */ /* 0x000ee8000c1e1900 */
[----:B------:R-:W3:Y:S01]  /*05e0*/  LDG.E R19, desc[UR10][R4.64+0x18] ;  /* 0x0000180a04137981 */ /* 0x000ee2000c1e1900 */
[----:B------:R-:W-:-:S04]  /*05f0*/  IADD3 R13, PT, PT, R13, 0x10, RZ ;  /* 0x000000100d0d7810 */ /* 0x000fc80007ffe0ff */
[----:B------:R-:W-:Y:S01]  /*0600*/  ISETP.NE.AND P0, PT, R13, RZ, PT ;  /* 0x000000ff0d00720c */ /* 0x000fe20003f05270 */
[----:B------:R-:W-:Y:S02]  /*0610*/  VIADD R12, R12, 0x10 ;  /* 0x000000100c0c7836 */ /* 0x000fe40000000000 */
[----:B--2---:R-:W-:-:S04]  /*0620*/  FFMA R15, R14, R15, R29 ;  /* 0x0000000f0e0f7223 */ /* 0x004fc8000000001d */
[----:B-----5:R-:W-:-:S04]  /*0630*/  FFMA R20, R20, R21, R15 ;  /* 0x0000001514147223 */ /* 0x020fc8000000000f */
[----:B----4-:R-:W-:Y:S01]  /*0640*/  FFMA R23, R23, R22, R20 ;  /* 0x0000001617177223 */ /* 0x010fe20000000014 */
[----:B------:R-:W-:-:S03]  /*0650*/  IADD3 R15, P1, PT, R2, 0x40, RZ ;  /* 0x00000040020f7810 */ /* 0x000fc60007f3e0ff */
[----:B---3--:R-:W-:-:S04]  /*0660*/  FFMA R24, R24, R25, R23 ;  /* 0x0000001918187223 */ /* 0x008fc80000000017 */
[----:B------:R-:W-:Y:S01]  /*0670*/  FFMA R19, R19, R16, R24 ;  /* 0x0000001013137223 */ /* 0x000fe20000000018 */
[----:B------:R-:W-:-:S03]  /*0680*/  IADD3.X R16, PT, PT, RZ, R3, RZ, P1, !PT ;  /* 0x00000003ff107210 */ /* 0x000fc60000ffe4ff */
[----:B------:R-:W-:Y:S01]  /*0690*/  FFMA R14, R26, R27, R19 ;  /* 0x0000001b1a0e7223 */ /* 0x000fe20000000013 */
[----:B------:R-:W-:Y:S06]  /*06a0*/  @P0 BRA `(.L_x_2) ;  /* 0xfffffffc00140947 */ /* 0x000fec000383ffff */
[----:B------:R-:W-:-:S07]  /*06b0*/  MOV R16, R8 ;  /* 0x0000000800107202 */ /* 0x000fce0000000f00 */
.L_x_1:
[----:B------:R-:W-:-:S13]  /*06c0*/  ISETP.NE.AND P0, PT, R17, RZ, PT ;  /* 0x000000ff1100720c */ /* 0x000fda0003f05270 */
[----:B------:R-:W-:Y:S05]  /*06d0*/  @!P0 BRA `(.L_x_3) ;  /* 0x0000000400748947 */ /* 0x000fea0003800000 */
[----:B------:R-:W-:Y:S02]  /*06e0*/  IADD3 R2, PT, PT, R17, -0x1, RZ ;  /* 0xffffffff11027810 */ /* 0x000fe40007ffe0ff */
[----:B------:R-:W-:Y:S02]  /*06f0*/  ISETP.NE.AND P0, PT, R18, RZ, PT ;  /* 0x000000ff1200720c */ /* 0x000fe40003f05270 */
[----:B------:R-:W-:-:S13]  /*0700*/  ISETP.GE.U32.AND P1, PT, R2, 0x7, PT ;  /* 0x000000070200780c */ /* 0x000fda0003f26070 */
[----:B------:R-:W-:Y:S05]  /*0710*/  @!P1 BRA `(.L_x_4) ;  /* 0x0000000000909947 */ /* 0x000fea0003800000 */
[----:B------:R-:W1:Y:S01]  /*0720*/  LDC.64 R12, c[0x0][0x390] ;  /* 0x0000e400ff0c7b82 */ /* 0x000e620000000a00 */
[----:B------:R-:W-:Y:S01]  /*0730*/  IADD3 R15, PT, PT, R16, UR12, RZ ;  /* 0x0000000c100f7c10 */ /* 0x000fe2000fffe0ff */
[----:B------:R-:W-:-:S06]  /*0740*/  IMAD.IADD R5, R11, 0x1, R16 ;  /* 0x000000010b057824 */ /* 0x000fcc00078e0210 */
[----:B------:R-:W2:Y:S01]  /*0750*/  LDC.64 R2, c[0x0][0x388] ;  /* 0x0000e200ff027b82 */ /* 0x000ea20000000a00 */
[----:B-1----:R-:W-:-:S05]  /*0760*/  IMAD.WIDE.U32 R12, R15, 0x4, R12 ;  /* 0x000000040f0c7825 */ /* 0x002fca00078e000c */
[----:B0-----:R-:W3:Y:S01]  /*0770*/  LDG.E R23, desc[UR10][R12.64] ;  /* 0x0000000a0c177981 */ /* 0x001ee2000c1e1900 */
[----:B--2---:R-:W-:Y:S02]  /*0780*/  IMAD.WIDE R2, R5, 0x4, R2 ;  /* 0x0000000405027825 */ /* 0x004fe400078e0202 */
[----:B------:R-:W0:Y:S03]  /*0790*/  LDC.64 R4, c[0x0][0x390] ;  /* 0x0000e400ff047b82 */ /* 0x000e260000000a00 */
[----:B------:R-:W3:Y:S01]  /*07a0*/  LDG.E R21, desc[UR10][R2.64] ;  /* 0x0000000a02157981 */ /* 0x000ee2000c1e1900 */
[----:B------:R-:W-:-:S03]  /*07b0*/  IADD3 R15, P1, PT, R16, UR12, RZ ;  /* 0x0000000c100f7c10 */ /* 0x000fc6000ff3e0ff */
[----:B------:R-:W2:Y:S01]  /*07c0*/  LDG.E R19, desc[UR10][R2.64+0x8] ;  /* 0x0000080a02137981 */ /* 0x000ea2000c1e1900 */
[----:B------:R-:W-:-:S03]  /*07d0*/  IADD3.X R20, PT, PT, RZ, RZ, RZ, P1, !PT ;  /* 0x000000ffff147210 */ /* 0x000fc60000ffe4ff */
[----:B------:R-:W4:Y:S04]  /*07e0*/  LDG.E R12, desc[UR10][R2.64+0xc] ;  /* 0x00000c0a020c7981 */ /* 0x000f28000c1e1900 */
[----:B------:R-:W5:Y:S01]  /*07f0*/  LDG.E R25, desc[UR10][R2.64+0x1c] ;  /* 0x00001c0a02197981 */ /* 0x000f62000c1e1900 */
[----:B0-----:R-:W-:-:S04]  /*0800*/  LEA R4, P1, R15, R4, 0x2 ;  /* 0x000000040f047211 */ /* 0x001fc800078210ff */
[----:B------:R-:W-:Y:S02]  /*0810*/  LEA.HI.X R5, R15, R5, R20, 0x2, P1 ;  /* 0x000000050f057211 */ /* 0x000fe400008f1414 */
[----:B------:R-:W2:Y:S04]  /*0820*/  LDG.E R15, desc[UR10][R2.64+0x4] ;  /* 0x0000040a020f7981 */ /* 0x000ea8000c1e1900 */
[----:B------:R-:W2:Y:S04]  /*0830*/  LDG.E R20, desc[UR10][R4.64+0x4] ;  /* 0x0000040a04147981 */ /* 0x000ea8000c1e1900 */
[----:B------:R-:W4:Y:S04]  /*0840*/  LDG.E R22, desc[UR10][R4.64+0x8] ;  /* 0x0000080a04167981 */ /* 0x000f28000c1e1900 */
[----:B------:R-:W5:Y:S04]  /*0850*/  LDG.E R13, desc[UR10][R4.64+0xc] ;  /* 0x00000c0a040d7981 */ /* 0x000f68000c1e1900 */
[----:B------:R-:W5:Y:S04]  /*0860*/  LDG.E R24, desc[UR10][R4.64+0x10] ;  /* 0x0000100a04187981 */ /* 0x000f68000c1e1900 */
[----:B------:R-:W5:Y:S04]  /*0870*/  LDG.E R26, desc[UR10][R4.64+0x14] ;  /* 0x0000140a041a7981 */ /* 0x000f68000c1e1900 */
[----:B------:R-:W5:Y:S04]  /*0880*/  LDG.E R27, desc[UR10][R4.64+0x18] ;  /* 0x0000180a041b7981 */ /* 0x000f68000c1e1900 */
[----:B------:R-:W5:Y:S01]  /*0890*/  LDG.E R28, desc[UR10][R4.64+0x1c] ;  /* 0x00001c0a041c7981 */ /* 0x000f62000c1e1900 */
[----:B---3--:R-:W-:-:S03]  /*08a0*/  FFMA R29, R21, R23, R14 ;  /* 0x00000017151d7223 */ /* 0x008fc6000000000e */
[----:B------:R-:W3:Y:S04]  /*08b0*/  LDG.E R23, desc[UR10][R2.64+0x10] ;  /* 0x0000100a02177981 */ /* 0x000ee8000c1e1900 */
[----:B------:R-:W3:Y:S04]  /*08c0*/  LDG.E R21, desc[UR10][R2.64+0x14] ;  /* 0x0000140a02157981 */ /* 0x000ee8000c1e1900 */
[----:B------:R-:W3:Y:S01]  /*08d0*/  LDG.E R14, desc[UR10][R2.64+0x18] ;  /* 0x0000180a020e7981 */ /* 0x000ee2000c1e1900 */
[----:B--2---:R-:W-:-:S04]  /*08e0*/  FFMA R20, R15, R20, R29 ;  /* 0x000000140f147223 */ /* 0x004fc8000000001d */
[----:B----4-:R-:W-:-:S04]  /*08f0*/  FFMA R19, R19, R22, R20 ;  /* 0x0000001613137223 */ /* 0x010fc80000000014 */
[----:B-----5:R-:W-:Y:S01]  /*0900*/  FFMA R12, R12, R13, R19 ;  /* 0x0000000d0c0c7223 */ /* 0x020fe20000000013 */
[----:B------:R-:W-:-:S03]  /*0910*/  IADD3 R16, PT, PT, R16, 0x8, RZ ;  /* 0x0000000810107810 */ /* 0x000fc60007ffe0ff */
[----:B---3--:R-:W-:-:S04]  /*0920*/  FFMA R12, R23, R24, R12 ;  /* 0x00000018170c7223 */ /* 0x008fc8000000000c */
[----:B------:R-:W-:-:S04]  /*0930*/  FFMA R21, R21, R26, R12 ;  /* 0x0000001a15157223 */ /* 0x000fc8000000000c */
[----:B------:R-:W-:-:S04]  /*0940*/  FFMA R14, R14, R27, R21 ;  /* 0x0000001b0e0e7223 */ /* 0x000fc80000000015 */
[----:B------:R-:W-:-:S07]  /*0950*/  FFMA R14, R25, R28, R14 ;  /* 0x0000001c190e7223 */ /* 0x000fce000000000e */
.L_x_4:
[----:B------:R-:W-:Y:S05]  /*0960*/  @!P0 BRA `(.L_x_3) ;  /* 0x0000000000d08947 */ /* 0x000fea0003800000 */
[----:B------:R-:W-:Y:S02]  /*0970*/  IADD3 R2, PT, PT, R18, -0x1, RZ ;  /* 0xffffffff12027810 */ /* 0x000fe40007ffe0ff */
[----:B------:R-:W-:Y:S02]  /*0980*/  ISETP.NE.AND P0, PT, R9, RZ, PT ;  /* 0x000000ff0900720c */ /* 0x000fe40003f05270 */
[----:B------:R-:W-:-:S13]  /*0990*/  ISETP.GE.U32.AND P1, PT, R2, 0x3, PT ;  /* 0x000000030200780c */ /* 0x000fda0003f26070 */
[----:B------:R-:W-:Y:S05]  /*09a0*/  @!P1 BRA `(.L_x_5) ;  /* 0x0000000000609947 */ /* 0x000fea0003800000 */
[----:B------:R-:W1:Y:S01]  /*09b0*/  LDC.64 R4, c[0x0][0x390] ;  /* 0x0000e400ff047b82 */ /* 0x000e620000000a00 */
[C---:B------:R-:W-:Y:S01]  /*09c0*/  VIADD R19, R16.reuse, UR12 ;  /* 0x0000000c10137c36 */ /* 0x040fe20008000000 */
[----:B------:R-:W-:Y:S02]  /*09d0*/  IADD3 R20, P1, PT, R16, UR12, RZ ;  /* 0x0000000c10147c10 */ /* 0x000fe4000ff3e0ff */
[----:B------:R-:W-:-:S04]  /*09e0*/  IADD3 R15, PT, PT, R11, R16, RZ ;  /* 0x000000100b0f7210 */ /* 0x000fc80007ffe0ff */
[----:B------:R-:W2:Y:S08]  /*09f0*/  LDC.64 R2, c[0x0][0x390] ;  /* 0x0000e400ff027b82 */ /* 0x000eb00000000a00 */
[----:B------:R-:W3:Y:S01]  /*0a00*/  LDC.64 R12, c[0x0][0x388] ;  /* 0x0000e200ff0c7b82 */ /* 0x000ee20000000a00 */
[----:B-1----:R-:W-:Y:S01]  /*0a10*/  IMAD.WIDE.U32 R4, R19, 0x4, R4 ;  /* 0x0000000413047825 */ /* 0x002fe200078e0004 */
[----:B------:R-:W-:-:S05]  /*0a20*/  IADD3.X R19, PT, PT, RZ, RZ, RZ, P1, !PT ;  /* 0x000000ffff137210 */ /* 0x000fca0000ffe4ff */
[----:B0-----:R-:W4:Y:S01]  /*0a30*/  LDG.E R4, desc[UR10][R4.64] ;  /* 0x0000000a04047981 */ /* 0x001f22000c1e1900 */
[----:B--2---:R-:W-:-:S04]  /*0a40*/  LEA R2, P1, R20, R2, 0x2 ;  /* 0x0000000214027211 */ /* 0x004fc800078210ff */
[----:B------:R-:W-:Y:S01]  /*0a50*/  LEA.HI.X R3, R20, R3, R19, 0x2, P1 ;  /* 0x0000000314037211 */ /* 0x000fe200008f1413 */
[----:B---3--:R-:W-:-:S04]  /*0a60*/  IMAD.WIDE R12, R15, 0x4, R12 ;  /* 0x000000040f0c7825 */ /* 0x008fc800078e020c */
[----:B------:R-:W2:Y:S04]  /*0a70*/  LDG.E R19, desc[UR10][R2.64+0x4] ;  /* 0x0000040a02137981 */ /* 0x000ea8000c1e1900 */
[----:B------:R-:W4:Y:S04]  /*0a80*/  LDG.E R15, desc[UR10][R12.64] ;  /* 0x0000000a0c0f7981 */ /* 0x000f28000c1e1900 */
[----:B------:R-:W2:Y:S04]  /*0a90*/  LDG.E R20, desc[UR10][R12.64+0x4] ;  /* 0x0000040a0c147981 */ /* 0x000ea8000c1e1900 */
[----:B------:R-:W3:Y:S04]  /*0aa0*/  LDG.E R22, desc[UR10][R12.64+0x8] ;  /* 0x0000080a0c167981 */ /* 0x000ee8000c1e1900 */
[----:B------:R-:W3:Y:S04]  /*0ab0*/  LDG.E R21, desc[UR10][R2.64+0x8] ;  /* 0x0000080a02157981 */ /* 0x000ee8000c1e1900 */
[----:B------:R-:W5:Y:S04]  /*0ac0*/  LDG.E R24, desc[UR10][R12.64+0xc] ;  /* 0x00000c0a0c187981 */ /* 0x000f68000c1e1900 */
[----:B------:R-:W5:Y:S01]  /*0ad0*/  LDG.E R23, desc[UR10][R2.64+0xc] ;  /* 0x00000c0a02177981 */ /* 0x000f62000c1e1900 */
[----:B------:R-:W-:Y:S01]  /*0ae0*/  IADD3 R16, PT, PT, R16, 0x4, RZ ;  /* 0x0000000410107810 */ /* 0x000fe20007ffe0ff */
[----:B----4-:R-:W-:-:S04]  /*0af0*/  FFMA R15, R15, R4, R14 ;  /* 0x000000040f0f7223 */ /* 0x010fc8000000000e */
[----:B--2---:R-:W-:-:S04]  /*0b00*/  FFMA R15, R20, R19, R15 ;  /* 0x00000013140f7223 */ /* 0x004fc8000000000f */
[----:B---3--:R-:W-:-:S04]  /*0b10*/  FFMA R15, R22, R21, R15 ;  /* 0x00000015160f7223 */ /* 0x008fc8000000000f */
[----:B-----5:R-:W-:-:S07]  /*0b20*/  FFMA R14, R24, R23, R15 ;  /* 0x00000017180e7223 */ /* 0x020fce000000000f */
.L_x_5:
[----:B------:R-:W-:Y:S05]  /*0b30*/  @!P0 BRA `(.L_x_3) ;  /* 0x00000000005c8947 */ /* 0x000fea0003800000 */
[----:B------:R-:W1:Y:S01]  /*0b40*/  LDC.64 R4, c[0x0][0x390] ;  /* 0x0000e400ff047b82 */ /* 0x000e620000000a00 */
[----:B------:R-:W-:Y:S01]  /*0b50*/  VIADD R13, R16, UR12 ;  /* 0x0000000c100d7c36 */ /* 0x000fe20008000000 */
[----:B------:R-:W-:-:S06]  /*0b60*/  IADD3 R11, PT, PT, R11, R16, RZ ;  /* 0x000000100b0b7210 */ /* 0x000fcc0007ffe0ff */
[----:B------:R-:W2:Y:S01]  /*0b70*/  LDC.64 R2, c[0x0][0x388] ;  /* 0x0000e200ff027b82 */ /* 0x000ea20000000a00 */
[----:B-1----:R-:W-:-:S06]  /*0b80*/  IMAD.WIDE.U32 R4, R13, 0x4, R4 ;  /* 0x000000040d047825 */ /* 0x002fcc00078e0004 */
[----:B0-----:R-:W3:Y:S01]  /*0b90*/  LDG.E R4, desc[UR10][R4.64] ;  /* 0x0000000a04047981 */ /* 0x001ee2000c1e1900 */
[----:B--2---:R-:W-:-:S05]  /*0ba0*/  IMAD.WIDE R2, R11, 0x4, R2 ;  /* 0x000000040b027825 */ /* 0x004fca00078e0202 */
[----:B------:R-:W3:Y:S01]  /*0bb0*/  LDG.E R11, desc[UR10][R2.64] ;  /* 0x0000000a020b7981 */ /* 0x000ee2000c1e1900 */
[----:B------:R-:W-:Y:S01]  /*0bc0*/  ISETP.NE.AND P0, PT, R9, 0x1, PT ;  /* 0x000000010900780c */ /* 0x000fe20003f05270 */
[----:B---3--:R-:W-:-:S12]  /*0bd0*/  FFMA R14, R11, R4, R14 ;  /* 0x000000040b0e7223 */ /* 0x008fd8000000000e */
[----:B------:R-:W-:Y:S05]  /*0be0*/  @!P0 BRA `(.L_x_3) ;  /* 0x0000000000308947 */ /* 0x000fea0003800000 */
[----:B------:R-:W0:Y:S01]  /*0bf0*/  LDC.64 R4, c[0x0][0x390] ;  /* 0x0000e400ff047b82 */ /* 0x000e220000000a00 */
[----:B------:R-:W-:Y:S02]  /*0c00*/  IADD3 R11, P1, PT, R16, UR12, RZ ;  /* 0x0000000c100b7c10 */ /* 0x000fe4000ff3e0ff */
[----:B------:R-:W-:Y:S02]  /*0c10*/  ISETP.NE.AND P0, PT, R9, 0x2, PT ;  /* 0x000000020900780c */ /* 0x000fe40003f05270 */
[----:B------:R-:W-:-:S11]  /*0c20*/  IADD3.X R12, PT, PT, RZ, RZ, RZ, P1, !PT ;  /* 0x000000ffff0c7210 */ /* 0x000fd60000ffe4ff */
[----:B------:R-:W2:Y:S01]  /*0c30*/  @P0 LDG.E R13, desc[UR10][R2.64+0x8] ;  /* 0x0000080a020d0981 */ /* 0x000ea2000c1e1900 */
[----:B0-----:R-:W-:-:S04]  /*0c40*/  LEA R4, P1, R11, R4, 0x2 ;  /* 0x000000040b047211 */ /* 0x001fc800078210ff */
[----:B------:R-:W-:Y:S02]  /*0c50*/  LEA.HI.X R5, R11, R5, R12, 0x2, P1 ;  /* 0x000000050b057211 */ /* 0x000fe400008f140c */
[----:B------:R-:W3:Y:S04]  /*0c60*/  LDG.E R11, desc[UR10][R2.64+0x4] ;  /* 0x0000040a020b7981 */ /* 0x000ee8000c1e1900 */
[----:B------:R-:W3:Y:S04]  /*0c70*/  LDG.E R12, desc[UR10][R4.64+0x4] ;  /* 0x0000040a040c7981 */ /* 0x000ee8000c1e1900 */
[----:B------:R-:W2:Y:S01]  /*0c80*/  @P0 LDG.E R15, desc[UR10][R4.64+0x8] ;  /* 0x0000080a040f0981 */ /* 0x000ea2000c1e1900 */
[----:B---3--:R-:W-:-:S04]  /*0c90*/  FFMA R14, R11, R12, R14 ;  /* 0x0000000c0b0e7223 */ /* 0x008fc8000000000e */
[----:B--2---:R-:W-:-:S07]  /*0ca0*/  @P0 FFMA R14, R13, R15, R14 ;  /* 0x0000000f0d0e0223 */ /* 0x004fce000000000e */
.L_x_3:
[----:B------:R-:W-:Y:S05]  /*0cb0*/  BRA.U UP0, `(.L_x_6) ;  /* 0xfffffff500487547 */ /* 0x000fea000b83ffff */
.L_x_0:
[----:B------:R-:W1:Y:S01]  /*0cc0*/  LDC.64 R2, c[0x0][0x380] ;  /* 0x0000e000ff027b82 */ /* 0x000e620000000a00 */
[----:B------:R-:W-:-:S05]  /*0cd0*/  IMAD R7, R7, R6, R6 ;  /* 0x0000000607077224 */ /* 0x000fca00078e0206 */
[----:B------:R-:W-:-:S05]  /*0ce0*/  IADD3 R7, PT, PT, R0, R7, RZ ;  /* 0x0000000700077210 */ /* 0x000fca0007ffe0ff */
[----:B-1----:R-:W-:-:S05]  /*0cf0*/  IMAD.WIDE R2, R7, 0x4, R2 ;  /* 0x0000000407027825 */ /* 0x002fca00078e0202 */
[----:B0-----:R-:W-:Y:S01]  /*0d00*/  STG.E desc[UR10][R2.64], R14 ;  /* 0x0000000e02007986 */ /* 0x001fe2000c10190a */
[----:B------:R-:W-:Y:S05]  /*0d10*/  EXIT ;  /* 0x000000000000794d */ /* 0x000fea0003800000 */
.L_x_7:
[----:B------:R-:W-:-:S00]  /*0d20*/  BRA `(.L_x_7) ;  /* 0xfffffffc00fc7947 */ /* 0x000fc0000383ffff */
[----:B------:R-:W-:-:S00]  /*0d30*/  NOP ;  /* 0x0000000000007918 */ /* 0x000fc00000000000 */
        /* <DEDUP_REMOVED lines=12> */
.L_x_8:


//--------------------- .nv.shared.reserved.0     --------------------------
	.section	.nv.shared.reserved.0,"aw",@nobits
	.weak		__nv_reservedSMEM_offset_0_alias
	.size		__nv_reservedSMEM_offset_0_alias, 0, 64
	.other		__nv_reservedSMEM_offset_0_alias,@"STO_CUDA_RESERVED_SHARED STV_DEFAULT"
__nv_reservedSMEM_offset_0_alias:
	.zero		0
	.zero		64


//--------------------- .nv.constant0._Z6conv2dIfEvPT_PKS0_S3_iii --------------------------
	.section	.nv.constant0._Z6conv2dIfEvPT_PKS0_S3_iii,"a",@progbits
	.sectionflags	@""
	.align	4
.nv.constant0._Z6conv2dIfEvPT_PKS0_S3_iii:
	.zero		932


//--------------------- SYMBOLS --------------------------

	.type		.nv.reservedSmem.offset0,@object
	.size		.nv.reservedSmem.offset0,0x4
